//
// Generated by NVIDIA NVVM Compiler
//
// Compiler Build ID: CL-36424714
// Cuda compilation tools, release 13.0, V13.0.88
// Based on NVVM 20.0.0
//

.version 9.0
.target sm_100
.address_size 64

	// .globl	_ZN4fkpm20outer_product_kernelEiifP6float2S1_iPiS2_S1_

.visible .entry _ZN4fkpm20outer_product_kernelEiifP6float2S1_iPiS2_S1_(
	.param .u32 _ZN4fkpm20outer_product_kernelEiifP6float2S1_iPiS2_S1__param_0,
	.param .u32 _ZN4fkpm20outer_product_kernelEiifP6float2S1_iPiS2_S1__param_1,
	.param .f32 _ZN4fkpm20outer_product_kernelEiifP6float2S1_iPiS2_S1__param_2,
	.param .u64 .ptr .align 1 _ZN4fkpm20outer_product_kernelEiifP6float2S1_iPiS2_S1__param_3,
	.param .u64 .ptr .align 1 _ZN4fkpm20outer_product_kernelEiifP6float2S1_iPiS2_S1__param_4,
	.param .u32 _ZN4fkpm20outer_product_kernelEiifP6float2S1_iPiS2_S1__param_5,
	.param .u64 .ptr .align 1 _ZN4fkpm20outer_product_kernelEiifP6float2S1_iPiS2_S1__param_6,
	.param .u64 .ptr .align 1 _ZN4fkpm20outer_product_kernelEiifP6float2S1_iPiS2_S1__param_7,
	.param .u64 .ptr .align 1 _ZN4fkpm20outer_product_kernelEiifP6float2S1_iPiS2_S1__param_8
)
{
	.reg .pred 	%p<13>;
	.reg .b32 	%r<52>;
	.reg .b32 	%f<148>;
	.reg .b64 	%rd<61>;
	.reg .b64 	%fd<101>;

	ld.param.u32 	%r25, [_ZN4fkpm20outer_product_kernelEiifP6float2S1_iPiS2_S1__param_0];
	ld.param.u32 	%r26, [_ZN4fkpm20outer_product_kernelEiifP6float2S1_iPiS2_S1__param_1];
	ld.param.f32 	%f2, [_ZN4fkpm20outer_product_kernelEiifP6float2S1_iPiS2_S1__param_2];
	ld.param.u64 	%rd6, [_ZN4fkpm20outer_product_kernelEiifP6float2S1_iPiS2_S1__param_3];
	ld.param.u64 	%rd7, [_ZN4fkpm20outer_product_kernelEiifP6float2S1_iPiS2_S1__param_4];
	ld.param.u32 	%r27, [_ZN4fkpm20outer_product_kernelEiifP6float2S1_iPiS2_S1__param_5];
	ld.param.u64 	%rd8, [_ZN4fkpm20outer_product_kernelEiifP6float2S1_iPiS2_S1__param_8];
	cvta.to.global.u64 	%rd1, %rd7;
	cvta.to.global.u64 	%rd2, %rd6;
	cvta.to.global.u64 	%rd3, %rd8;
	mov.u32 	%r28, %ctaid.x;
	mov.u32 	%r1, %ntid.x;
	mov.u32 	%r29, %tid.x;
	mad.lo.s32 	%r44, %r28, %r1, %r29;
	setp.ge.s32 	%p1, %r44, %r27;
	@%p1 bra 	$L__BB0_17;
	setp.gt.s32 	%p2, %r26, 0;
	mov.u32 	%r30, %nctaid.x;
	mul.lo.s32 	%r3, %r30, %r1;
	@%p2 bra 	$L__BB0_4;
	mul.f32 	%f1, %f2, 0f00000000;
$L__BB0_3:
	mul.wide.s32 	%rd9, %r44, 8;
	add.s64 	%rd10, %rd3, %rd9;
	ld.global.v2.f32 	{%f3, %f4}, [%rd10];
	add.f32 	%f5, %f3, %f1;
	add.f32 	%f6, %f4, %f1;
	st.global.v2.f32 	[%rd10], {%f5, %f6};
	add.s32 	%r44, %r44, %r3;
	setp.lt.s32 	%p3, %r44, %r27;
	@%p3 bra 	$L__BB0_3;
	bra.uni 	$L__BB0_17;
$L__BB0_4:
	cvt.f64.f32 	%fd1, %f2;
	and.b32  	%r4, %r26, 7;
	and.b32  	%r5, %r26, 2147483640;
	neg.s32 	%r6, %r5;
	shl.b32 	%r7, %r25, 3;
	mul.wide.s32 	%rd50, %r25, 8;
$L__BB0_5:
	ld.param.u64 	%rd60, [_ZN4fkpm20outer_product_kernelEiifP6float2S1_iPiS2_S1__param_7];
	ld.param.u64 	%rd59, [_ZN4fkpm20outer_product_kernelEiifP6float2S1_iPiS2_S1__param_6];
	setp.lt.u32 	%p4, %r26, 8;
	cvta.to.global.u64 	%rd11, %rd59;
	mul.wide.s32 	%rd12, %r44, 4;
	add.s64 	%rd13, %rd11, %rd12;
	ld.global.u32 	%r9, [%rd13];
	cvta.to.global.u64 	%rd14, %rd60;
	add.s64 	%rd15, %rd14, %rd12;
	ld.global.u32 	%r10, [%rd15];
	mov.f64 	%fd100, 0d0000000000000000;
	mov.b32 	%r49, 0;
	mov.f64 	%fd99, %fd100;
	@%p4 bra 	$L__BB0_8;
	mov.f64 	%fd100, 0d0000000000000000;
	mov.u32 	%r45, %r9;
	mov.u32 	%r46, %r10;
	mov.u32 	%r47, %r6;
$L__BB0_7:
	.pragma "nounroll";
	mul.wide.s32 	%rd16, %r45, 8;
	add.s64 	%rd17, %rd2, %rd16;
	ld.global.v2.f32 	{%f7, %f8}, [%rd17];
	mul.wide.s32 	%rd18, %r46, 8;
	add.s64 	%rd19, %rd1, %rd18;
	ld.global.v2.f32 	{%f9, %f10}, [%rd19];
	mul.f32 	%f11, %f8, %f10;
	fma.rn.f32 	%f12, %f7, %f9, %f11;
	cvt.f64.f32 	%fd29, %f12;
	add.f64 	%fd30, %fd99, %fd29;
	mul.f32 	%f13, %f8, %f9;
	mul.f32 	%f14, %f7, %f10;
	sub.f32 	%f15, %f13, %f14;
	cvt.f64.f32 	%fd31, %f15;
	add.f64 	%fd32, %fd100, %fd31;
	mul.wide.s32 	%rd20, %r25, 8;
	add.s64 	%rd21, %rd17, %rd20;
	ld.global.v2.f32 	{%f16, %f17}, [%rd21];
	add.s64 	%rd22, %rd19, %rd20;
	ld.global.v2.f32 	{%f18, %f19}, [%rd22];
	mul.f32 	%f20, %f17, %f19;
	fma.rn.f32 	%f21, %f16, %f18, %f20;
	cvt.f64.f32 	%fd33, %f21;
	add.f64 	%fd34, %fd30, %fd33;
	mul.f32 	%f22, %f17, %f18;
	mul.f32 	%f23, %f16, %f19;
	sub.f32 	%f24, %f22, %f23;
	cvt.f64.f32 	%fd35, %f24;
	add.f64 	%fd36, %fd32, %fd35;
	add.s64 	%rd23, %rd21, %rd20;
	ld.global.v2.f32 	{%f25, %f26}, [%rd23];
	add.s64 	%rd24, %rd22, %rd20;
	ld.global.v2.f32 	{%f27, %f28}, [%rd24];
	mul.f32 	%f29, %f26, %f28;
	fma.rn.f32 	%f30, %f25, %f27, %f29;
	cvt.f64.f32 	%fd37, %f30;
	add.f64 	%fd38, %fd34, %fd37;
	mul.f32 	%f31, %f26, %f27;
	mul.f32 	%f32, %f25, %f28;
	sub.f32 	%f33, %f31, %f32;
	cvt.f64.f32 	%fd39, %f33;
	add.f64 	%fd40, %fd36, %fd39;
	add.s64 	%rd25, %rd23, %rd20;
	ld.global.v2.f32 	{%f34, %f35}, [%rd25];
	add.s64 	%rd26, %rd24, %rd20;
	ld.global.v2.f32 	{%f36, %f37}, [%rd26];
	mul.f32 	%f38, %f35, %f37;
	fma.rn.f32 	%f39, %f34, %f36, %f38;
	cvt.f64.f32 	%fd41, %f39;
	add.f64 	%fd42, %fd38, %fd41;
	mul.f32 	%f40, %f35, %f36;
	mul.f32 	%f41, %f34, %f37;
	sub.f32 	%f42, %f40, %f41;
	cvt.f64.f32 	%fd43, %f42;
	add.f64 	%fd44, %fd40, %fd43;
	add.s64 	%rd27, %rd25, %rd20;
	ld.global.v2.f32 	{%f43, %f44}, [%rd27];
	add.s64 	%rd28, %rd26, %rd20;
	ld.global.v2.f32 	{%f45, %f46}, [%rd28];
	mul.f32 	%f47, %f44, %f46;
	fma.rn.f32 	%f48, %f43, %f45, %f47;
	cvt.f64.f32 	%fd45, %f48;
	add.f64 	%fd46, %fd42, %fd45;
	mul.f32 	%f49, %f44, %f45;
	mul.f32 	%f50, %f43, %f46;
	sub.f32 	%f51, %f49, %f50;
	cvt.f64.f32 	%fd47, %f51;
	add.f64 	%fd48, %fd44, %fd47;
	add.s64 	%rd29, %rd27, %rd20;
	ld.global.v2.f32 	{%f52, %f53}, [%rd29];
	add.s64 	%rd30, %rd28, %rd20;
	ld.global.v2.f32 	{%f54, %f55}, [%rd30];
	mul.f32 	%f56, %f53, %f55;
	fma.rn.f32 	%f57, %f52, %f54, %f56;
	cvt.f64.f32 	%fd49, %f57;
	add.f64 	%fd50, %fd46, %fd49;
	mul.f32 	%f58, %f53, %f54;
	mul.f32 	%f59, %f52, %f55;
	sub.f32 	%f60, %f58, %f59;
	cvt.f64.f32 	%fd51, %f60;
	add.f64 	%fd52, %fd48, %fd51;
	add.s64 	%rd31, %rd29, %rd20;
	ld.global.v2.f32 	{%f61, %f62}, [%rd31];
	add.s64 	%rd32, %rd30, %rd20;
	ld.global.v2.f32 	{%f63, %f64}, [%rd32];
	mul.f32 	%f65, %f62, %f64;
	fma.rn.f32 	%f66, %f61, %f63, %f65;
	cvt.f64.f32 	%fd53, %f66;
	add.f64 	%fd54, %fd50, %fd53;
	mul.f32 	%f67, %f62, %f63;
	mul.f32 	%f68, %f61, %f64;
	sub.f32 	%f69, %f67, %f68;
	cvt.f64.f32 	%fd55, %f69;
	add.f64 	%fd56, %fd52, %fd55;
	add.s64 	%rd33, %rd31, %rd20;
	ld.global.v2.f32 	{%f70, %f71}, [%rd33];
	add.s64 	%rd34, %rd32, %rd20;
	ld.global.v2.f32 	{%f72, %f73}, [%rd34];
	mul.f32 	%f74, %f71, %f73;
	fma.rn.f32 	%f75, %f70, %f72, %f74;
	cvt.f64.f32 	%fd57, %f75;
	add.f64 	%fd99, %fd54, %fd57;
	mul.f32 	%f76, %f71, %f72;
	mul.f32 	%f77, %f70, %f73;
	sub.f32 	%f78, %f76, %f77;
	cvt.f64.f32 	%fd58, %f78;
	add.f64 	%fd100, %fd56, %fd58;
	add.s32 	%r47, %r47, 8;
	add.s32 	%r46, %r46, %r7;
	add.s32 	%r45, %r45, %r7;
	setp.ne.s32 	%p5, %r47, 0;
	mov.u32 	%r49, %r5;
	@%p5 bra 	$L__BB0_7;
$L__BB0_8:
	setp.eq.s32 	%p6, %r4, 0;
	@%p6 bra 	$L__BB0_16;
	add.s32 	%r32, %r4, -1;
	setp.lt.u32 	%p7, %r32, 3;
	@%p7 bra 	$L__BB0_11;
	mul.lo.s32 	%r33, %r49, %r25;
	add.s32 	%r34, %r33, %r9;
	mul.wide.s32 	%rd35, %r34, 8;
	add.s64 	%rd36, %rd2, %rd35;
	ld.global.v2.f32 	{%f79, %f80}, [%rd36];
	add.s32 	%r35, %r33, %r10;
	mul.wide.s32 	%rd37, %r35, 8;
	add.s64 	%rd38, %rd1, %rd37;
	ld.global.v2.f32 	{%f81, %f82}, [%rd38];
	mul.f32 	%f83, %f80, %f82;
	fma.rn.f32 	%f84, %f79, %f81, %f83;
	cvt.f64.f32 	%fd60, %f84;
	add.f64 	%fd61, %fd99, %fd60;
	mul.f32 	%f85, %f80, %f81;
	mul.f32 	%f86, %f79, %f82;
	sub.f32 	%f87, %f85, %f86;
	cvt.f64.f32 	%fd62, %f87;
	add.f64 	%fd63, %fd100, %fd62;
	add.s64 	%rd40, %rd36, %rd50;
	ld.global.v2.f32 	{%f88, %f89}, [%rd40];
	add.s64 	%rd41, %rd38, %rd50;
	ld.global.v2.f32 	{%f90, %f91}, [%rd41];
	mul.f32 	%f92, %f89, %f91;
	fma.rn.f32 	%f93, %f88, %f90, %f92;
	cvt.f64.f32 	%fd64, %f93;
	add.f64 	%fd65, %fd61, %fd64;
	mul.f32 	%f94, %f89, %f90;
	mul.f32 	%f95, %f88, %f91;
	sub.f32 	%f96, %f94, %f95;
	cvt.f64.f32 	%fd66, %f96;
	add.f64 	%fd67, %fd63, %fd66;
	add.s64 	%rd42, %rd40, %rd50;
	ld.global.v2.f32 	{%f97, %f98}, [%rd42];
	add.s64 	%rd43, %rd41, %rd50;
	ld.global.v2.f32 	{%f99, %f100}, [%rd43];
	mul.f32 	%f101, %f98, %f100;
	fma.rn.f32 	%f102, %f97, %f99, %f101;
	cvt.f64.f32 	%fd68, %f102;
	add.f64 	%fd69, %fd65, %fd68;
	mul.f32 	%f103, %f98, %f99;
	mul.f32 	%f104, %f97, %f100;
	sub.f32 	%f105, %f103, %f104;
	cvt.f64.f32 	%fd70, %f105;
	add.f64 	%fd71, %fd67, %fd70;
	add.s64 	%rd44, %rd42, %rd50;
	ld.global.v2.f32 	{%f106, %f107}, [%rd44];
	add.s64 	%rd45, %rd43, %rd50;
	ld.global.v2.f32 	{%f108, %f109}, [%rd45];
	mul.f32 	%f110, %f107, %f109;
	fma.rn.f32 	%f111, %f106, %f108, %f110;
	cvt.f64.f32 	%fd72, %f111;
	add.f64 	%fd99, %fd69, %fd72;
	mul.f32 	%f112, %f107, %f108;
	mul.f32 	%f113, %f106, %f109;
	sub.f32 	%f114, %f112, %f113;
	cvt.f64.f32 	%fd73, %f114;
	add.f64 	%fd100, %fd71, %fd73;
	add.s32 	%r49, %r49, 4;
$L__BB0_11:
	and.b32  	%r36, %r26, 3;
	setp.eq.s32 	%p8, %r36, 0;
	@%p8 bra 	$L__BB0_16;
	setp.eq.s32 	%p9, %r36, 1;
	@%p9 bra 	$L__BB0_14;
	mul.lo.s32 	%r37, %r49, %r25;
	add.s32 	%r38, %r37, %r9;
	mul.wide.s32 	%rd46, %r38, 8;
	add.s64 	%rd47, %rd2, %rd46;
	ld.global.v2.f32 	{%f115, %f116}, [%rd47];
	add.s32 	%r39, %r37, %r10;
	mul.wide.s32 	%rd48, %r39, 8;
	add.s64 	%rd49, %rd1, %rd48;
	ld.global.v2.f32 	{%f117, %f118}, [%rd49];
	mul.f32 	%f119, %f116, %f118;
	fma.rn.f32 	%f120, %f115, %f117, %f119;
	cvt.f64.f32 	%fd75, %f120;
	add.f64 	%fd76, %fd99, %fd75;
	mul.f32 	%f121, %f116, %f117;
	mul.f32 	%f122, %f115, %f118;
	sub.f32 	%f123, %f121, %f122;
	cvt.f64.f32 	%fd77, %f123;
	add.f64 	%fd78, %fd100, %fd77;
	add.s64 	%rd51, %rd47, %rd50;
	ld.global.v2.f32 	{%f124, %f125}, [%rd51];
	add.s64 	%rd52, %rd49, %rd50;
	ld.global.v2.f32 	{%f126, %f127}, [%rd52];
	mul.f32 	%f128, %f125, %f127;
	fma.rn.f32 	%f129, %f124, %f126, %f128;
	cvt.f64.f32 	%fd79, %f129;
	add.f64 	%fd99, %fd76, %fd79;
	mul.f32 	%f130, %f125, %f126;
	mul.f32 	%f131, %f124, %f127;
	sub.f32 	%f132, %f130, %f131;
	cvt.f64.f32 	%fd80, %f132;
	add.f64 	%fd100, %fd78, %fd80;
	add.s32 	%r49, %r49, 2;
$L__BB0_14:
	and.b32  	%r40, %r26, 1;
	setp.eq.b32 	%p10, %r40, 1;
	not.pred 	%p11, %p10;
	@%p11 bra 	$L__BB0_16;
	mul.lo.s32 	%r41, %r49, %r25;
	add.s32 	%r42, %r41, %r9;
	mul.wide.s32 	%rd53, %r42, 8;
	add.s64 	%rd54, %rd2, %rd53;
	ld.global.v2.f32 	{%f133, %f134}, [%rd54];
	add.s32 	%r43, %r41, %r10;
	mul.wide.s32 	%rd55, %r43, 8;
	add.s64 	%rd56, %rd1, %rd55;
	ld.global.v2.f32 	{%f135, %f136}, [%rd56];
	mul.f32 	%f137, %f134, %f136;
	fma.rn.f32 	%f138, %f133, %f135, %f137;
	cvt.f64.f32 	%fd81, %f138;
	add.f64 	%fd99, %fd99, %fd81;
	mul.f32 	%f139, %f134, %f135;
	mul.f32 	%f140, %f133, %f136;
	sub.f32 	%f141, %f139, %f140;
	cvt.f64.f32 	%fd82, %f141;
	add.f64 	%fd100, %fd100, %fd82;
$L__BB0_16:
	mul.wide.s32 	%rd57, %r44, 8;
	add.s64 	%rd58, %rd3, %rd57;
	ld.global.v2.f32 	{%f142, %f143}, [%rd58];
	mul.f64 	%fd83, %fd99, %fd1;
	cvt.rn.f32.f64 	%f144, %fd83;
	mul.f64 	%fd84, %fd100, %fd1;
	cvt.rn.f32.f64 	%f145, %fd84;
	add.f32 	%f146, %f142, %f144;
	add.f32 	%f147, %f143, %f145;
	st.global.v2.f32 	[%rd58], {%f146, %f147};
	add.s32 	%r44, %r44, %r3;
	setp.lt.s32 	%p12, %r44, %r27;
	@%p12 bra 	$L__BB0_5;
$L__BB0_17:
	ret;

}


// ===== COMPILED SASS (sm_100) =====

	.target	sm_100

	.elftype	@"ET_EXEC"


//--------------------- .note.nv.tkinfo           --------------------------
	.section	.note.nv.tkinfo,"",@"SHT_NOTE"
	.sectionflags	@"SHF_NOTE_NV_TKINFO"
	.tkinfo
        /*0018*/ 	.word	0x00000002
        /*0030*/ 	.string	""
        /*0030*/ 	.string	"ptxas"
        /*0030*/ 	.string	"Cuda compilation tools, release 13.0, V13.0.88"
        /*0030*/ 	.string	"Build cuda_13.0.r13.0/compiler.36424714_0"
        /*0030*/ 	.string	"-arch sm_100 -m 64 "



//--------------------- .note.nv.cuinfo           --------------------------
	.section	.note.nv.cuinfo,"",@"SHT_NOTE"
	.sectionflags	@"SHF_NOTE_NV_CUINFO"
        /*0018*/ 	.short	0x0002
        /*001a*/ 	.short	0x0064
        /*001c*/ 	.short	0x0082
	.zero		2


//--------------------- .nv.info                  --------------------------
	.section	.nv.info,"",@"SHT_CUDA_INFO"
	.align	4


	//----- nvinfo : EIATTR_REGCOUNT
	.align		4
        /*0000*/ 	.byte	0x04, 0x2f
        /*0002*/ 	.short	(.L_1 - .L_0)
	.align		4
.L_0:
        /*0004*/ 	.word	index@(_ZN4fkpm20outer_product_kernelEiifP6float2S1_iPiS2_S1_)
        /*0008*/ 	.word	0x00000028


	//----- nvinfo : EIATTR_FRAME_SIZE
	.align		4
.L_1:
        /*000c*/ 	.byte	0x04, 0x11
        /*000e*/ 	.short	(.L_3 - .L_2)
	.align		4
.L_2:
        /*0010*/ 	.word	index@(_ZN4fkpm20outer_product_kernelEiifP6float2S1_iPiS2_S1_)
        /*0014*/ 	.word	0x00000000


	//----- nvinfo : EIATTR_MIN_STACK_SIZE
	.align		4
.L_3:
        /*0018*/ 	.byte	0x04, 0x12
        /*001a*/ 	.short	(.L_5 - .L_4)
	.align		4
.L_4:
        /*001c*/ 	.word	index@(_ZN4fkpm20outer_product_kernelEiifP6float2S1_iPiS2_S1_)
        /*0020*/ 	.word	0x00000000
.L_5:


//--------------------- .nv.compat                --------------------------
	.section	.nv.compat,"",@"SHT_CUDA_COMPAT_INFO"
	.align	4
        /*0000*/ 	.byte	0x02, 0x09, 0x00, 0x00, 0x02, 0x02, 0x01, 0x00, 0x02, 0x05, 0x05, 0x00, 0x03, 0x07, 0x01, 0x01
        /*0010*/ 	.byte	0x02, 0x03, 0x00, 0x00, 0x02, 0x06, 0x01, 0x00, 0x04, 0x0b, 0x08, 0x00, 0x01, 0x00, 0x00, 0x00
        /*0020*/ 	.byte	0x00, 0x00, 0x00, 0x00


//--------------------- .nv.info._ZN4fkpm20outer_product_kernelEiifP6float2S1_iPiS2_S1_ --------------------------
	.section	.nv.info._ZN4fkpm20outer_product_kernelEiifP6float2S1_iPiS2_S1_,"",@"SHT_CUDA_INFO"
	.sectionflags	@""
	.align	4


	//----- nvinfo : EIATTR_CUDA_API_VERSION
	.align		4
        /*0000*/ 	.byte	0x04, 0x37
        /*0002*/ 	.short	(.L_7 - .L_6)
.L_6:
        /*0004*/ 	.word	0x00000082


	//----- nvinfo : EIATTR_KPARAM_INFO
	.align		4
.L_7:
        /*0008*/ 	.byte	0x04, 0x17
        /*000a*/ 	.short	(.L_9 - .L_8)
.L_8:
        /*000c*/ 	.word	0x00000000
        /*0010*/ 	.short	0x0008
        /*0012*/ 	.short	0x0038
        /*0014*/ 	.byte	0x00, 0xf5, 0x21, 0x00


	//----- nvinfo : EIATTR_KPARAM_INFO
	.align		4
.L_9:
        /*0018*/ 	.byte	0x04, 0x17
        /*001a*/ 	.short	(.L_11 - .L_10)
.L_10:
        /*001c*/ 	.word	0x00000000
        /*0020*/ 	.short	0x0007
        /*0022*/ 	.short	0x0030
        /*0024*/ 	.byte	0x00, 0xf5, 0x21, 0x00


	//----- nvinfo : EIATTR_KPARAM_INFO
	.align		4
.L_11:
        /*0028*/ 	.byte	0x04, 0x17
        /*002a*/ 	.short	(.L_13 - .L_12)
.L_12:
        /*002c*/ 	.word	0x00000000
        /*0030*/ 	.short	0x0006
        /*0032*/ 	.short	0x0028
        /*0034*/ 	.byte	0x00, 0xf5, 0x21, 0x00


	//----- nvinfo : EIATTR_KPARAM_INFO
	.align		4
.L_13:
        /*0038*/ 	.byte	0x04, 0x17
        /*003a*/ 	.short	(.L_15 - .L_14)
.L_14:
        /*003c*/ 	.word	0x00000000
        /*0040*/ 	.short	0x0005
        /*0042*/ 	.short	0x0020
        /*0044*/ 	.byte	0x00, 0xf0, 0x11, 0x00


	//----- nvinfo : EIATTR_KPARAM_INFO
	.align		4
.L_15:
        /*0048*/ 	.byte	0x04, 0x17
        /*004a*/ 	.short	(.L_17 - .L_16)
.L_16:
        /*004c*/ 	.word	0x00000000
        /*0050*/ 	.short	0x0004
        /*0052*/ 	.short	0x0018
        /*0054*/ 	.byte	0x00, 0xf5, 0x21, 0x00


	//----- nvinfo : EIATTR_KPARAM_INFO
	.align		4
.L_17:
        /*0058*/ 	.byte	0x04, 0x17
        /*005a*/ 	.short	(.L_19 - .L_18)
.L_18:
        /*005c*/ 	.word	0x00000000
        /*0060*/ 	.short	0x0003
        /*0062*/ 	.short	0x0010
        /*0064*/ 	.byte	0x00, 0xf5, 0x21, 0x00


	//----- nvinfo : EIATTR_KPARAM_INFO
	.align		4
.L_19:
        /*0068*/ 	.byte	0x04, 0x17
        /*006a*/ 	.short	(.L_21 - .L_20)
.L_20:
        /*006c*/ 	.word	0x00000000
        /*0070*/ 	.short	0x0002
        /*0072*/ 	.short	0x0008
        /*0074*/ 	.byte	0x00, 0xf0, 0x11, 0x00


	//----- nvinfo : EIATTR_KPARAM_INFO
	.align		4
.L_21:
        /*0078*/ 	.byte	0x04, 0x17
        /*007a*/ 	.short	(.L_23 - .L_22)
.L_22:
        /*007c*/ 	.word	0x00000000
        /*0080*/ 	.short	0x0001
        /*0082*/ 	.short	0x0004
        /*0084*/ 	.byte	0x00, 0xf0, 0x11, 0x00


	//----- nvinfo : EIATTR_KPARAM_INFO
	.align		4
.L_23:
        /*0088*/ 	.byte	0x04, 0x17
        /*008a*/ 	.short	(.L_25 - .L_24)
.L_24:
        /*008c*/ 	.word	0x00000000
        /*0090*/ 	.short	0x0000
        /*0092*/ 	.short	0x0000
        /*0094*/ 	.byte	0x00, 0xf0, 0x11, 0x00


	//----- nvinfo : EIATTR_SPARSE_MMA_MASK
	.align		4
.L_25:
        /*0098*/ 	.byte	0x03, 0x50
        /*009a*/ 	.short	0x0000


	//----- nvinfo : EIATTR_MAXREG_COUNT
	.align		4
        /*009c*/ 	.byte	0x03, 0x1b
        /*009e*/ 	.short	0x00ff


	//----- nvinfo : EIATTR_MERCURY_ISA_VERSION
	.align		4
        /*00a0*/ 	.byte	0x03, 0x5f
        /*00a2*/ 	.short	0x0101


	//----- nvinfo : EIATTR_VRC_CTA_INIT_COUNT
	.align		4
        /*00a4*/ 	.byte	0x02, 0x4a
	.zero		1
	.zero		1


	//----- nvinfo : EIATTR_EXIT_INSTR_OFFSETS
	.align		4
        /*00a8*/ 	.byte	0x04, 0x1c
        /*00aa*/ 	.short	(.L_27 - .L_26)


	//   ....[0]....
.L_26:
        /*00ac*/ 	.word	0x00000070


	//   ....[1]....
        /*00b0*/ 	.word	0x00000180


	//   ....[2]....
        /*00b4*/ 	.word	0x00001160


	//----- nvinfo : EIATTR_CRS_STACK_SIZE
	.align		4
.L_27:
        /*00b8*/ 	.byte	0x04, 0x1e
        /*00ba*/ 	.short	(.L_29 - .L_28)
.L_28:
        /*00bc*/ 	.word	0x00000000


	//----- nvinfo : EIATTR_CBANK_PARAM_SIZE
	.align		4
.L_29:
        /*00c0*/ 	.byte	0x03, 0x19
        /*00c2*/ 	.short	0x0040


	//----- nvinfo : EIATTR_PARAM_CBANK
	.align		4
        /*00c4*/ 	.byte	0x04, 0x0a
        /*00c6*/ 	.short	(.L_31 - .L_30)
	.align		4
.L_30:
        /*00c8*/ 	.word	index@(.nv.constant0._ZN4fkpm20outer_product_kernelEiifP6float2S1_iPiS2_S1_)
        /*00cc*/ 	.short	0x0380
        /*00ce*/ 	.short	0x0040


	//----- nvinfo : EIATTR_SW_WAR
	.align		4
.L_31:
        /*00d0*/ 	.byte	0x04, 0x36
        /*00d2*/ 	.short	(.L_33 - .L_32)
.L_32:
        /*00d4*/ 	.word	0x00000008
.L_33:


//--------------------- .nv.callgraph             --------------------------
	.section	.nv.callgraph,"",@"SHT_CUDA_CALLGRAPH"
	.align	4
	.sectionentsize	8
	.align		4
        /*0000*/ 	.word	0x00000000
	.align		4
        /*0004*/ 	.word	0xffffffff
	.align		4
        /*0008*/ 	.word	0x00000000
	.align		4
        /*000c*/ 	.word	0xfffffffe
	.align		4
        /*0010*/ 	.word	0x00000000
	.align		4
        /*0014*/ 	.word	0xfffffffd
	.align		4
        /*0018*/ 	.word	0x00000000
	.align		4
        /*001c*/ 	.word	0xfffffffc


//--------------------- .text._ZN4fkpm20outer_product_kernelEiifP6float2S1_iPiS2_S1_ --------------------------
	.section	.text._ZN4fkpm20outer_product_kernelEiifP6float2S1_iPiS2_S1_,"ax",@progbits
	.align	128
        .global         _ZN4fkpm20outer_product_kernelEiifP6float2S1_iPiS2_S1_
        .type           _ZN4fkpm20outer_product_kernelEiifP6float2S1_iPiS2_S1_,@function
        .size           _ZN4fkpm20outer_product_kernelEiifP6float2S1_iPiS2_S1_,(.L_x_9 - _ZN4fkpm20outer_product_kernelEiifP6float2S1_iPiS2_S1_)
        .other          _ZN4fkpm20outer_product_kernelEiifP6float2S1_iPiS2_S1_,@"STO_CUDA_ENTRY STV_DEFAULT"
_ZN4fkpm20outer_product_kernelEiifP6float2S1_iPiS2_S1_:
.text._ZN4fkpm20outer_product_kernelEiifP6float2S1_iPiS2_S1_:
[----:B------:R-:W-:Y:S01]  /*0000*/  LDC R1, c[0x0][0x37c] ;  /* 0x0000df00ff017b82 */ /* 0x000fe20000000800 */
[----:B------:R-:W0:Y:S07]  /*0010*/  S2R R0, SR_TID.X ;  /* 0x0000000000007919 */ /* 0x000e2e0000002100 */
[----:B------:R-:W0:Y:S01]  /*0020*/  S2UR UR4, SR_CTAID.X ;  /* 0x00000000000479c3 */ /* 0x000e220000002500 */
[----:B------:R-:W1:Y:S07]  /*0030*/  LDCU UR6, c[0x0][0x3a0] ;  /* 0x00007400ff0677ac */ /* 0x000e6e0008000800 */
[----:B------:R-:W0:Y:S02]  /*0040*/  LDC R3, c[0x0][0x360] ;  /* 0x0000d800ff037b82 */ /* 0x000e240000000800 */
[----:B0-----:R-:W-:-:S05]  /*0050*/  IMAD R0, R3, UR4, R0 ;  /* 0x0000000403007c24 */ /* 0x001fca000f8e0200 */
[----:B-1----:R-:W-:-:S13]  /*0060*/  ISETP.GE.AND P0, PT, R0, UR6, PT ;  /* 0x0000000600007c0c */ /* 0x002fda000bf06270 */
[----:B------:R-:W-:Y:S05]  /*0070*/  @P0 EXIT ;  /* 0x000000000000094d */ /* 0x000fea0003800000 */
[----:B------:R-:W0:Y:S01]  /*0080*/  LDCU UR4, c[0x0][0x384] ;  /* 0x00007080ff0477ac */ /* 0x000e220008000800 */
[----:B------:R-:W1:Y:S01]  /*0090*/  LDC.64 R8, c[0x0][0x3b8] ;  /* 0x0000ee00ff087b82 */ /* 0x000e620000000a00 */
[----:B------:R-:W2:Y:S01]  /*00a0*/  LDCU UR5, c[0x0][0x370] ;  /* 0x00006e00ff0577ac */ /* 0x000ea20008000800 */
[----:B------:R-:W3:Y:S01]  /*00b0*/  LDCU.64 UR8, c[0x0][0x358] ;  /* 0x00006b00ff0877ac */ /* 0x000ee20008000a00 */
[----:B------:R-:W4:Y:S01]  /*00c0*/  LDCU UR7, c[0x0][0x388] ;  /* 0x00007100ff0777ac */ /* 0x000f220008000800 */
[----:B0-----:R-:W-:Y:S01]  /*00d0*/  UISETP.GT.AND UP0, UPT, UR4, URZ, UPT ;  /* 0x000000ff0400728c */ /* 0x001fe2000bf04270 */
[----:B--2---:R-:W-:-:S08]  /*00e0*/  IMAD R3, R3, UR5, RZ ;  /* 0x0000000503037c24 */ /* 0x004fd0000f8e02ff */
[----:B---34-:R-:W-:Y:S05]  /*00f0*/  BRA.U UP0, `(.L_x_0) ;  /* 0x0000000100247547 */ /* 0x018fea000b800000 */
.L_x_1:
[----:B01----:R-:W-:-:S05]  /*0100*/  IMAD.WIDE R6, R0, 0x8, R8 ;  /* 0x0000000800067825 */ /* 0x003fca00078e0208 */
[----:B------:R-:W2:Y:S01]  /*0110*/  LDG.E.64 R4, desc[UR8][R6.64] ;  /* 0x0000000806047981 */ /* 0x000ea2000c1e1b00 */
[----:B------:R-:W-:-:S04]  /*0120*/  IADD3 R0, PT, PT, R3, R0, RZ ;  /* 0x0000000003007210 */ /* 0x000fc80007ffe0ff */
[----:B------:R-:W-:Y:S01]  /*0130*/  ISETP.GE.AND P0, PT, R0, UR6, PT ;  /* 0x0000000600007c0c */ /* 0x000fe2000bf06270 */
[----:B--2---:R-:W-:Y:S01]  /*0140*/  FFMA R4, RZ, UR7, R4 ;  /* 0x00000007ff047c23 */ /* 0x004fe20008000004 */
[----:B------:R-:W-:-:S05]  /*0150*/  FFMA R5, RZ, UR7, R5 ;  /* 0x00000007ff057c23 */ /* 0x000fca0008000005 */
[----:B------:R0:W-:Y:S06]  /*0160*/  STG.E.64 desc[UR8][R6.64], R4 ;  /* 0x0000000406007986 */ /* 0x0001ec000c101b08 */
[----:B------:R-:W-:Y:S05]  /*0170*/  @!P0 BRA `(.L_x_1) ;  /* 0xfffffffc00e08947 */ /* 0x000fea000383ffff */
[----:B------:R-:W-:Y:S05]  /*0180*/  EXIT ;  /* 0x000000000000794d */ /* 0x000fea0003800000 */
.L_x_0:
[----:B------:R-:W0:Y:S01]  /*0190*/  LDCU UR6, c[0x0][0x388] ;  /* 0x00007100ff0677ac */ /* 0x000e220008000800 */
[----:B------:R-:W-:Y:S02]  /*01a0*/  ULOP3.LUT UR5, UR4, 0x7ffffff8, URZ, 0xc0, !UPT ;  /* 0x7ffffff804057892 */ /* 0x000fe4000f8ec0ff */
[----:B------:R-:W-:Y:S02]  /*01b0*/  ULOP3.LUT UR4, UR4, 0x7, URZ, 0xc0, !UPT ;  /* 0x0000000704047892 */ /* 0x000fe4000f8ec0ff */
[----:B------:R-:W-:Y:S01]  /*01c0*/  UIADD3 UR7, UPT, UPT, -UR5, URZ, URZ ;  /* 0x000000ff05077290 */ /* 0x000fe2000fffe1ff */
[----:B0-----:R-:W0:Y:S11]  /*01d0*/  F2F.F64.F32 R10, UR6 ;  /* 0x00000006000a7d10 */ /* 0x001e360008201800 */
.L_x_7:
[----:B-1----:R-:W1:Y:S08]  /*01e0*/  LDC.64 R8, c[0x0][0x3a8] ;  /* 0x0000ea00ff087b82 */ /* 0x002e700000000a00 */
[----:B--2---:R-:W2:Y:S08]  /*01f0*/  LDC.64 R12, c[0x0][0x3b0] ;  /* 0x0000ec00ff0c7b82 */ /* 0x004eb00000000a00 */
[----:B------:R-:W3:Y:S01]  /*0200*/  LDC R5, c[0x0][0x384] ;  /* 0x0000e100ff057b82 */ /* 0x000ee20000000800 */
[----:B-1----:R-:W-:-:S05]  /*0210*/  IMAD.WIDE R8, R0, 0x4, R8 ;  /* 0x0000000400087825 */ /* 0x002fca00078e0208 */
[----:B------:R1:W5:Y:S01]  /*0220*/  LDG.E R2, desc[UR8][R8.64] ;  /* 0x0000000808027981 */ /* 0x000362000c1e1900 */
[----:B--2---:R-:W-:-:S05]  /*0230*/  IMAD.WIDE R12, R0, 0x4, R12 ;  /* 0x00000004000c7825 */ /* 0x004fca00078e020c */
[----:B------:R1:W5:Y:S01]  /*0240*/  LDG.E R4, desc[UR8][R12.64] ;  /* 0x000000080c047981 */ /* 0x000362000c1e1900 */
[----:B---3--:R-:W-:Y:S01]  /*0250*/  ISETP.GE.U32.AND P0, PT, R5, 0x8, PT ;  /* 0x000000080500780c */ /* 0x008fe20003f06070 */
[----:B------:R-:W-:Y:S01]  /*0260*/  HFMA2 R7, -RZ, RZ, 0, 0 ;  /* 0x00000000ff077431 */ /* 0x000fe200000001ff */
[----:B------:R-:W-:Y:S02]  /*0270*/  CS2R R28, SRZ ;  /* 0x00000000001c7805 */ /* 0x000fe4000001ff00 */
[----:B------:R-:W-:-:S09]  /*0280*/  CS2R R34, SRZ ;  /* 0x0000000000227805 */ /* 0x000fd2000001ff00 */
[----:B-1----:R-:W-:Y:S05]  /*0290*/  @!P0 BRA `(.L_x_2) ;  /* 0x0000000400b48947 */ /* 0x002fea0003800000 */
[----:B-----5:R-:W-:Y:S02]  /*02a0*/  MOV R30, R2 ;  /* 0x00000002001e7202 */ /* 0x020fe40000000f00 */
[----:B------:R-:W-:Y:S02]  /*02b0*/  CS2R R28, SRZ ;  /* 0x00000000001c7805 */ /* 0x000fe4000001ff00 */
[----:B------:R-:W-:Y:S02]  /*02c0*/  MOV R6, R4 ;  /* 0x0000000400067202 */ /* 0x000fe40000000f00 */
[----:B------:R-:W-:-:S07]  /*02d0*/  MOV R32, UR7 ;  /* 0x0000000700207c02 */ /* 0x000fce0008000f00 */
.L_x_3:
[----:B------:R-:W1:Y:S08]  /*02e0*/  LDC.64 R16, c[0x0][0x390] ;  /* 0x0000e400ff107b82 */ /* 0x000e700000000a00 */
[----:B------:R-:W2:Y:S08]  /*02f0*/  LDC.64 R24, c[0x0][0x398] ;  /* 0x0000e600ff187b82 */ /* 0x000eb00000000a00 */
[----:B------:R-:W3:Y:S01]  /*0300*/  LDC R31, c[0x0][0x380] ;  /* 0x0000e000ff1f7b82 */ /* 0x000ee20000000800 */
[----:B-1----:R-:W-:-:S05]  /*0310*/  IMAD.WIDE R16, R30, 0x8, R16 ;  /* 0x000000081e107825 */ /* 0x002fca00078e0210 */
[----:B------:R-:W4:Y:S01]  /*0320*/  LDG.E.64 R12, desc[UR8][R16.64] ;  /* 0x00000008100c7981 */ /* 0x000f22000c1e1b00 */
[----:B--2---:R-:W-:-:S05]  /*0330*/  IMAD.WIDE R24, R6, 0x8, R24 ;  /* 0x0000000806187825 */ /* 0x004fca00078e0218 */
[----:B------:R-:W4:Y:S01]  /*0340*/  LDG.E.64 R20, desc[UR8][R24.64] ;  /* 0x0000000818147981 */ /* 0x000f22000c1e1b00 */
[----:B---3--:R-:W-:-:S04]  /*0350*/  IMAD.WIDE R22, R31, 0x8, R16 ;  /* 0x000000081f167825 */ /* 0x008fc800078e0210 */
[C---:B------:R-:W-:Y:S01]  /*0360*/  IMAD.WIDE R36, R31.reuse, 0x8, R24 ;  /* 0x000000081f247825 */ /* 0x040fe200078e0218 */
[----:B------:R-:W2:Y:S04]  /*0370*/  LDG.E.64 R18, desc[UR8][R22.64] ;  /* 0x0000000816127981 */ /* 0x000ea8000c1e1b00 */
[----:B------:R1:W2:Y:S01]  /*0380*/  LDG.E.64 R8, desc[UR8][R36.64] ;  /* 0x0000000824087981 */ /* 0x0002a2000c1e1b00 */
[----:B------:R-:W-:-:S05]  /*0390*/  IMAD.WIDE R26, R31, 0x8, R22 ;  /* 0x000000081f1a7825 */ /* 0x000fca00078e0216 */
[----:B------:R3:W5:Y:S01]  /*03a0*/  LDG.E.64 R14, desc[UR8][R26.64] ;  /* 0x000000081a0e7981 */ /* 0x000762000c1e1b00 */
[----:B-1----:R-:W-:-:S05]  /*03b0*/  IMAD.WIDE R36, R31, 0x8, R36 ;  /* 0x000000081f247825 */ /* 0x002fca00078e0224 */
[----:B------:R1:W5:Y:S01]  /*03c0*/  LDG.E.64 R16, desc[UR8][R36.64] ;  /* 0x0000000824107981 */ /* 0x000362000c1e1b00 */
[----:B---3--:R-:W-:-:S04]  /*03d0*/  IMAD.WIDE R26, R31, 0x8, R26 ;  /* 0x000000081f1a7825 */ /* 0x008fc800078e021a */
[----:B------:R-:W-:-:S04]  /*03e0*/  IMAD.WIDE R22, R31, 0x8, R36 ;  /* 0x000000081f167825 */ /* 0x000fc800078e0224 */
[----:B-1----:R-:W-:-:S04]  /*03f0*/  IMAD.WIDE R36, R31, 0x8, R22 ;  /* 0x000000081f247825 */ /* 0x002fc800078e0216 */
[----:B----4-:R-:W-:-:S04]  /*0400*/  FMUL R7, R13, R21 ;  /* 0x000000150d077220 */ /* 0x010fc80000400000 */
[----:B------:R-:W-:-:S04]  /*0410*/  FFMA R7, R12, R20, R7 ;  /* 0x000000140c077223 */ /* 0x000fc80000000007 */
[----:B------:R-:W1:Y:S01]  /*0420*/  F2F.F64.F32 R24, R7 ;  /* 0x0000000700187310 */ /* 0x000e620000201800 */
[----:B------:R-:W-:-:S04]  /*0430*/  FMUL R12, R12, R21 ;  /* 0x000000150c0c7220 */ /* 0x000fc80000400000 */
[----:B------:R-:W-:Y:S02]  /*0440*/  FFMA R33, R13, R20, -R12 ;  /* 0x000000140d217223 */ /* 0x000fe4000000080c */
[----:B------:R3:W4:Y:S02]  /*0450*/  LDG.E.64 R12, desc[UR8][R22.64] ;  /* 0x00000008160c7981 */ /* 0x000724000c1e1b00 */
[----:B------:R-:W0:Y:S01]  /*0460*/  F2F.F64.F32 R20, R33 ;  /* 0x0000002100147310 */ /* 0x000e220000201800 */
[----:B-1----:R-:W-:Y:S01]  /*0470*/  DADD R24, R24, R34 ;  /* 0x0000000018187229 */ /* 0x002fe20000000022 */
[----:B------:R-:W4:Y:S01]  /*0480*/  LDG.E.64 R34, desc[UR8][R26.64] ;  /* 0x000000081a227981 */ /* 0x000f22000c1e1b00 */
[-C--:B--2---:R-:W-:Y:S01]  /*0490*/  FMUL R7, R19, R9.reuse ;  /* 0x0000000913077220 */ /* 0x084fe20000400000 */
[----:B------:R-:W-:Y:S01]  /*04a0*/  FMUL R9, R18, R9 ;  /* 0x0000000912097220 */ /* 0x000fe20000400000 */
[----:B0-----:R-:W-:Y:S01]  /*04b0*/  DADD R20, R20, R28 ;  /* 0x0000000014147229 */ /* 0x001fe2000000001c */
[----:B------:R-:W-:-:S04]  /*04c0*/  IMAD.WIDE R28, R31, 0x8, R26 ;  /* 0x000000081f1c7825 */ /* 0x000fc800078e021a */
[-C--:B------:R-:W-:Y:S01]  /*04d0*/  FFMA R7, R18, R8.reuse, R7 ;  /* 0x0000000812077223 */ /* 0x080fe20000000007 */
[----:B---3--:R-:W-:Y:S01]  /*04e0*/  FFMA R22, R19, R8, -R9 ;  /* 0x0000000813167223 */ /* 0x008fe20000000809 */
[----:B------:R-:W2:Y:S04]  /*04f0*/  LDG.E.64 R26, desc[UR8][R36.64] ;  /* 0x00000008241a7981 */ /* 0x000ea8000c1e1b00 */
[----:B------:R0:W2:Y:S01]  /*0500*/  LDG.E.64 R8, desc[UR8][R28.64] ;  /* 0x000000081c087981 */ /* 0x0000a2000c1e1b00 */
[----:B------:R-:W1:Y:S02]  /*0510*/  F2F.F64.F32 R18, R22 ;  /* 0x0000001600127310 */ /* 0x000e640000201800 */
[----:B-1----:R-:W-:Y:S01]  /*0520*/  DADD R18, R20, R18 ;  /* 0x0000000014127229 */ /* 0x002fe20000000012 */
[----:B-----5:R-:W-:-:S04]  /*0530*/  FMUL R20, R14, R17 ;  /* 0x000000110e147220 */ /* 0x020fc80000400000 */
[----:B------:R-:W-:-:S04]  /*0540*/  FFMA R23, R15, R16, -R20 ;  /* 0x000000100f177223 */ /* 0x000fc80000000814 */
[----:B------:R-:W1:Y:S02]  /*0550*/  F2F.F64.F32 R20, R23 ;  /* 0x0000001700147310 */ /* 0x000e640000201800 */
[----:B-1----:R-:W-:Y:S01]  /*0560*/  DADD R20, R18, R20 ;  /* 0x0000000012147229 */ /* 0x002fe20000000014 */
[----:B------:R-:W-:Y:S01]  /*0570*/  FMUL R33, R15, R17 ;  /* 0x000000110f217220 */ /* 0x000fe20000400000 */
[----:B0-----:R-:W-:-:S04]  /*0580*/  IMAD.WIDE R28, R31, 0x8, R28 ;  /* 0x000000081f1c7825 */ /* 0x001fc800078e021c */
[----:B------:R-:W-:-:S04]  /*0590*/  IMAD.WIDE R36, R31, 0x8, R36 ;  /* 0x000000081f247825 */ /* 0x000fc800078e0224 */
[----:B------:R-:W-:Y:S01]  /*05a0*/  FFMA R33, R14, R16, R33 ;  /* 0x000000100e217223 */ /* 0x000fe20000000021 */
[----:B------:R-:W-:Y:S01]  /*05b0*/  IMAD.WIDE R14, R31, 0x8, R28 ;  /* 0x000000081f0e7825 */ /* 0x000fe200078e021c */
[----:B------:R-:W3:Y:S03]  /*05c0*/  LDG.E.64 R22, desc[UR8][R36.64] ;  /* 0x0000000824167981 */ /* 0x000ee6000c1e1b00 */
[----:B----4-:R-:W-:-:S04]  /*05d0*/  FMUL R18, R34, R13 ;  /* 0x0000000d22127220 */ /* 0x010fc80000400000 */
[----:B------:R-:W-:-:S06]  /*05e0*/  FFMA R18, R35, R12, -R18 ;  /* 0x0000000c23127223 */ /* 0x000fcc0000000812 */
[----:B------:R-:W0:Y:S01]  /*05f0*/  F2F.F64.F32 R18, R18 ;  /* 0x0000001200127310 */ /* 0x000e220000201800 */
[----:B------:R-:W-:-:S04]  /*0600*/  FMUL R13, R35, R13 ;  /* 0x0000000d230d7220 */ /* 0x000fc80000400000 */
[----:B------:R-:W-:Y:S02]  /*0610*/  FFMA R34, R34, R12, R13 ;  /* 0x0000000c22227223 */ /* 0x000fe4000000000d */
[----:B------:R1:W3:Y:S01]  /*0620*/  LDG.E.64 R12, desc[UR8][R28.64] ;  /* 0x000000081c0c7981 */ /* 0x0002e2000c1e1b00 */
[----:B0-----:R-:W-:Y:S01]  /*0630*/  DADD R16, R20, R18 ;  /* 0x0000000014107229 */ /* 0x001fe20000000012 */
[----:B--2---:R-:W-:Y:S01]  /*0640*/  FMUL R19, R9, R27 ;  /* 0x0000001b09137220 */ /* 0x004fe20000400000 */
[----:B-1----:R-:W-:-:S04]  /*0650*/  IMAD.WIDE R28, R31, 0x8, R36 ;  /* 0x000000081f1c7825 */ /* 0x002fc800078e0224 */
[C---:B------:R-:W-:Y:S01]  /*0660*/  FMUL R36, R8.reuse, R27 ;  /* 0x0000001b08247220 */ /* 0x040fe20000400000 */
[----:B------:R-:W-:Y:S02]  /*0670*/  FFMA R8, R8, R26, R19 ;  /* 0x0000001a08087223 */ /* 0x000fe40000000013 */
[----:B------:R0:W2:Y:S04]  /*0680*/  LDG.E.64 R18, desc[UR8][R14.64] ;  /* 0x000000080e127981 */ /* 0x0000a8000c1e1b00 */
[----:B------:R1:W2:Y:S01]  /*0690*/  LDG.E.64 R20, desc[UR8][R28.64] ;  /* 0x000000081c147981 */ /* 0x0002a2000c1e1b00 */
[----:B0-----:R-:W-:-:S04]  /*06a0*/  IMAD.WIDE R14, R31, 0x8, R14 ;  /* 0x000000081f0e7825 */ /* 0x001fc800078e020e */
[----:B-1----:R-:W-:Y:S02]  /*06b0*/  IMAD.WIDE R28, R31, 0x8, R28 ;  /* 0x000000081f1c7825 */ /* 0x002fe400078e021c */
[----:B------:R-:W4:Y:S04]  /*06c0*/  LDG.E.64 R14, desc[UR8][R14.64] ;  /* 0x000000080e0e7981 */ /* 0x000f28000c1e1b00 */
[----:B------:R-:W4:Y:S01]  /*06d0*/  LDG.E.64 R28, desc[UR8][R28.64] ;  /* 0x000000081c1c7981 */ /* 0x000f22000c1e1b00 */
[----:B------:R-:W-:Y:S02]  /*06e0*/  FFMA R9, R9, R26, -R36 ;  /* 0x0000001a09097223 */ /* 0x000fe40000000824 */
[----:B------:R-:W0:Y:S08]  /*06f0*/  F2F.F64.F32 R26, R7 ;  /* 0x00000007001a7310 */ /* 0x000e300000201800 */
[----:B------:R-:W1:Y:S01]  /*0700*/  F2F.F64.F32 R36, R33 ;  /* 0x0000002100247310 */ /* 0x000e620000201800 */
[----:B0-----:R-:W-:-:S07]  /*0710*/  DADD R24, R24, R26 ;  /* 0x0000000018187229 */ /* 0x001fce000000001a */
[----:B------:R-:W0:Y:S01]  /*0720*/  F2F.F64.F32 R34, R34 ;  /* 0x0000002200227310 */ /* 0x000e220000201800 */
[----:B-1----:R-:W-:-:S07]  /*0730*/  DADD R24, R24, R36 ;  /* 0x0000000018187229 */ /* 0x002fce0000000024 */
[----:B------:R-:W1:Y:S01]  /*0740*/  F2F.F64.F32 R36, R8 ;  /* 0x0000000800247310 */ /* 0x000e620000201800 */
[----:B0-----:R-:W-:Y:S01]  /*0750*/  DADD R34, R24, R34 ;  /* 0x0000000018227229 */ /* 0x001fe20000000022 */
[----:B------:R-:W-:-:S07]  /*0760*/  IADD3 R32, PT, PT, R32, 0x8, RZ ;  /* 0x0000000820207810 */ /* 0x000fce0007ffe0ff */
[----:B-1----:R-:W-:Y:S01]  /*0770*/  DADD R34, R34, R36 ;  /* 0x0000000022227229 */ /* 0x002fe20000000024 */
[----:B------:R-:W-:Y:S02]  /*0780*/  ISETP.NE.AND P0, PT, R32, RZ, PT ;  /* 0x000000ff2000720c */ /* 0x000fe40003f05270 */
[C---:B------:R-:W-:Y:S02]  /*0790*/  LEA R6, R31.reuse, R6, 0x3 ;  /* 0x000000061f067211 */ /* 0x040fe400078e18ff */
[----:B------:R-:W-:Y:S01]  /*07a0*/  LEA R30, R31, R30, 0x3 ;  /* 0x0000001e1f1e7211 */ /* 0x000fe200078e18ff */
[-C--:B---3--:R-:W-:Y:S01]  /*07b0*/  FMUL R27, R13, R23.reuse ;  /* 0x000000170d1b7220 */ /* 0x088fe20000400000 */
[----:B------:R-:W-:-:S03]  /*07c0*/  FMUL R23, R12, R23 ;  /* 0x000000170c177220 */ /* 0x000fc60000400000 */
[-C--:B------:R-:W-:Y:S02]  /*07d0*/  FFMA R12, R12, R22.reuse, R27 ;  /* 0x000000160c0c7223 */ /* 0x080fe4000000001b */
[----:B------:R-:W0:Y:S01]  /*07e0*/  F2F.F64.F32 R26, R9 ;  /* 0x00000009001a7310 */ /* 0x000e220000201800 */
[----:B------:R-:W-:Y:S01]  /*07f0*/  FFMA R23, R13, R22, -R23 ;  /* 0x000000160d177223 */ /* 0x000fe20000000817 */
[----:B--2---:R-:W-:-:S06]  /*0800*/  FMUL R7, R18, R21 ;  /* 0x0000001512077220 */ /* 0x004fcc0000400000 */
[----:B------:R-:W-:Y:S01]  /*0810*/  F2F.F64.F32 R12, R12 ;  /* 0x0000000c000c7310 */ /* 0x000fe20000201800 */
[C---:B------:R-:W-:Y:S01]  /*0820*/  FFMA R7, R19.reuse, R20, -R7 ;  /* 0x0000001413077223 */ /* 0x040fe20000000807 */
[----:B------:R-:W-:-:S06]  /*0830*/  FMUL R19, R19, R21 ;  /* 0x0000001513137220 */ /* 0x000fcc0000400000 */
[----:B------:R-:W1:Y:S01]  /*0840*/  F2F.F64.F32 R22, R23 ;  /* 0x0000001700167310 */ /* 0x000e620000201800 */
[----:B------:R-:W-:Y:S01]  /*0850*/  FFMA R20, R18, R20, R19 ;  /* 0x0000001412147223 */ /* 0x000fe20000000013 */
[----:B0-----:R-:W-:Y:S01]  /*0860*/  DADD R16, R16, R26 ;  /* 0x0000000010107229 */ /* 0x001fe2000000001a */
[----:B----4-:R-:W-:-:S05]  /*0870*/  FMUL R18, R14, R29 ;  /* 0x0000001d0e127220 */ /* 0x010fca0000400000 */
[----:B------:R-:W0:Y:S01]  /*0880*/  F2F.F64.F32 R24, R7 ;  /* 0x0000000700187310 */ /* 0x000e220000201800 */
[C---:B------:R-:W-:Y:S01]  /*0890*/  FFMA R18, R15.reuse, R28, -R18 ;  /* 0x0000001c0f127223 */ /* 0x040fe20000000812 */
[----:B------:R-:W-:-:S06]  /*08a0*/  FMUL R15, R15, R29 ;  /* 0x0000001d0f0f7220 */ /* 0x000fcc0000400000 */
[----:B------:R-:W2:Y:S01]  /*08b0*/  F2F.F64.F32 R8, R20 ;  /* 0x0000001400087310 */ /* 0x000ea20000201800 */
[----:B------:R-:W-:Y:S01]  /*08c0*/  FFMA R15, R14, R28, R15 ;  /* 0x0000001c0e0f7223 */ /* 0x000fe2000000000f */
[----:B-1----:R-:W-:Y:S02]  /*08d0*/  DADD R16, R16, R22 ;  /* 0x0000000010107229 */ /* 0x002fe40000000016 */
[----:B------:R-:W-:-:S04]  /*08e0*/  DADD R12, R34, R12 ;  /* 0x00000000220c7229 */ /* 0x000fc8000000000c */
[----:B------:R-:W1:Y:S08]  /*08f0*/  F2F.F64.F32 R18, R18 ;  /* 0x0000001200127310 */ /* 0x000e700000201800 */
[----:B------:R-:W3:Y:S01]  /*0900*/  F2F.F64.F32 R34, R15 ;  /* 0x0000000f00227310 */ /* 0x000ee20000201800 */
[----:B0-----:R-:W-:Y:S02]  /*0910*/  DADD R16, R16, R24 ;  /* 0x0000000010107229 */ /* 0x001fe40000000018 */
[----:B--2---:R-:W-:-:S06]  /*0920*/  DADD R8, R12, R8 ;  /* 0x000000000c087229 */ /* 0x004fcc0000000008 */
[----:B-1----:R-:W-:Y:S02]  /*0930*/  DADD R28, R16, R18 ;  /* 0x00000000101c7229 */ /* 0x002fe40000000012 */
[----:B---3--:R-:W-:Y:S01]  /*0940*/  DADD R34, R8, R34 ;  /* 0x0000000008227229 */ /* 0x008fe20000000022 */
[----:B------:R-:W-:Y:S10]  /*0950*/  @P0 BRA `(.L_x_3) ;  /* 0xfffffff800600947 */ /* 0x000ff4000383ffff */
[----:B------:R-:W-:-:S07]  /*0960*/  MOV R7, UR5 ;  /* 0x0000000500077c02 */ /* 0x000fce0008000f00 */
.L_x_2:
[----:B------:R-:W-:-:S09]  /*0970*/  UISETP.NE.AND UP0, UPT, UR4, URZ, UPT ;  /* 0x000000ff0400728c */ /* 0x000fd2000bf05270 */
[----:B------:R-:W-:Y:S05]  /*0980*/  BRA.U !UP0, `(.L_x_4) ;  /* 0x0000000508bc7547 */ /* 0x000fea000b800000 */
[----:B------:R-:W-:Y:S01]  /*0990*/  UIADD3 UR6, UPT, UPT, UR4, -0x1, URZ ;  /* 0xffffffff04067890 */ /* 0x000fe2000fffe0ff */
[----:B------:R-:W-:-:S03]  /*09a0*/  LOP3.LUT P0, R6, R5, 0x3, RZ, 0xc0, !PT ;  /* 0x0000000305067812 */ /* 0x000fc6000780c0ff */
[----:B------:R-:W-:-:S09]  /*09b0*/  UISETP.GE.U32.AND UP0, UPT, UR6, 0x3, UPT ;  /* 0x000000030600788c */ /* 0x000fd2000bf06070 */
[----:B------:R-:W-:Y:S05]  /*09c0*/  BRA.U !UP0, `(.L_x_5) ;  /* 0x0000000108d87547 */ /* 0x000fea000b800000 */
[----:B------:R-:W1:Y:S08]  /*09d0*/  LDC R13, c[0x0][0x380] ;  /* 0x0000e000ff0d7b82 */ /* 0x000e700000000800 */
[----:B------:R-:W2:Y:S08]  /*09e0*/  LDC.64 R8, c[0x0][0x390] ;  /* 0x0000e400ff087b82 */ /* 0x000eb00000000a00 */
[----:B------:R-:W3:Y:S01]  /*09f0*/  LDC.64 R36, c[0x0][0x398] ;  /* 0x0000e600ff247b82 */ /* 0x000ee20000000a00 */
[----:B-1---5:R-:W-:-:S02]  /*0a00*/  IMAD R15, R7, R13, R2 ;  /* 0x0000000d070f7224 */ /* 0x022fc400078e0202 */
[----:B------:R-:W-:Y:S02]  /*0a10*/  IMAD R17, R7, R13, R4 ;  /* 0x0000000d07117224 */ /* 0x000fe400078e0204 */
[----:B--2---:R-:W-:-:S05]  /*0a20*/  IMAD.WIDE R8, R15, 0x8, R8 ;  /* 0x000000080f087825 */ /* 0x004fca00078e0208 */
[----:B------:R1:W2:Y:S01]  /*0a30*/  LDG.E.64 R24, desc[UR8][R8.64] ;  /* 0x0000000808187981 */ /* 0x0002a2000c1e1b00 */
[----:B---3--:R-:W-:-:S05]  /*0a40*/  IMAD.WIDE R36, R17, 0x8, R36 ;  /* 0x0000000811247825 */ /* 0x008fca00078e0224 */
[----:B------:R-:W2:Y:S01]  /*0a50*/  LDG.E.64 R26, desc[UR8][R36.64] ;  /* 0x00000008241a7981 */ /* 0x000ea2000c1e1b00 */
[----:B------:R-:W-:-:S04]  /*0a60*/  IMAD.WIDE R30, R13, 0x8, R36 ;  /* 0x000000080d1e7825 */ /* 0x000fc800078e0224 */
[C---:B-1----:R-:W-:Y:S01]  /*0a70*/  IMAD.WIDE R8, R13.reuse, 0x8, R8 ;  /* 0x000000080d087825 */ /* 0x042fe200078e0208 */
[----:B------:R1:W3:Y:S04]  /*0a80*/  LDG.E.64 R20, desc[UR8][R30.64] ;  /* 0x000000081e147981 */ /* 0x0002e8000c1e1b00 */
[----:B------:R4:W3:Y:S01]  /*0a90*/  LDG.E.64 R22, desc[UR8][R8.64] ;  /* 0x0000000808167981 */ /* 0x0008e2000c1e1b00 */
[----:B------:R-:W-:-:S04]  /*0aa0*/  IMAD.WIDE R32, R13, 0x8, R8 ;  /* 0x000000080d207825 */ /* 0x000fc800078e0208 */
[C---:B-1----:R-:W-:Y:S01]  /*0ab0*/  IMAD.WIDE R30, R13.reuse, 0x8, R30 ;  /* 0x000000080d1e7825 */ /* 0x042fe200078e021e */
[----:B------:R-:W3:Y:S04]  /*0ac0*/  LDG.E.64 R16, desc[UR8][R32.64] ;  /* 0x0000000820107981 */ /* 0x000ee8000c1e1b00 */
[----:B------:R-:W3:Y:S01]  /*0ad0*/  LDG.E.64 R18, desc[UR8][R30.64] ;  /* 0x000000081e127981 */ /* 0x000ee2000c1e1b00 */
[----:B------:R-:W-:-:S04]  /*0ae0*/  IMAD.WIDE R14, R13, 0x8, R32 ;  /* 0x000000080d0e7825 */ /* 0x000fc800078e0220 */
[----:B------:R-:W-:Y:S02]  /*0af0*/  IMAD.WIDE R12, R13, 0x8, R30 ;  /* 0x000000080d0c7825 */ /* 0x000fe400078e021e */
[----:B------:R-:W3:Y:S04]  /*0b00*/  LDG.E.64 R14, desc[UR8][R14.64] ;  /* 0x000000080e0e7981 */ /* 0x000ee8000c1e1b00 */
[----:B------:R-:W3:Y:S01]  /*0b10*/  LDG.E.64 R12, desc[UR8][R12.64] ;  /* 0x000000080c0c7981 */ /* 0x000ee2000c1e1b00 */
[----:B------:R-:W-:Y:S01]  /*0b20*/  IADD3 R7, PT, PT, R7, 0x4, RZ ;  /* 0x0000000407077810 */ /* 0x000fe20007ffe0ff */
[----:B--2---:R-:W-:-:S04]  /*0b30*/  FMUL R36, R24, R27 ;  /* 0x0000001b18247220 */ /* 0x004fc80000400000 */
[C---:B----4-:R-:W-:Y:S01]  /*0b40*/  FFMA R8, R25.reuse, R26, -R36 ;  /* 0x0000001a19087223 */ /* 0x050fe20000000824 */
[----:B------:R-:W-:Y:S01]  /*0b50*/  FMUL R25, R25, R27 ;  /* 0x0000001b19197220 */ /* 0x000fe20000400000 */
[----:B---3--:R-:W-:-:S03]  /*0b60*/  FMUL R27, R23, R21 ;  /* 0x00000015171b7220 */ /* 0x008fc60000400000 */
[----:B------:R-:W-:Y:S01]  /*0b70*/  FFMA R25, R24, R26, R25 ;  /* 0x0000001a18197223 */ /* 0x000fe20000000019 */
[CC--:B------:R-:W-:Y:S01]  /*0b80*/  FFMA R27, R22.reuse, R20.reuse, R27 ;  /* 0x00000014161b7223 */ /* 0x0c0fe2000000001b */
[----:B------:R-:W-:Y:S01]  /*0b90*/  FMUL R22, R22, R21 ;  /* 0x0000001516167220 */ /* 0x000fe20000400000 */
[----:B------:R-:W1:Y:S03]  /*0ba0*/  F2F.F64.F32 R8, R8 ;  /* 0x0000000800087310 */ /* 0x000e660000201800 */
[----:B------:R-:W-:Y:S01]  /*0bb0*/  FFMA R22, R23, R20, -R22 ;  /* 0x0000001417167223 */ /* 0x000fe20000000816 */
[----:B------:R-:W-:-:S04]  /*0bc0*/  FMUL R20, R16, R19 ;  /* 0x0000001310147220 */ /* 0x000fc80000400000 */
[----:B------:R-:W2:Y:S01]  /*0bd0*/  F2F.F64.F32 R24, R25 ;  /* 0x0000001900187310 */ /* 0x000ea20000201800 */
[C---:B------:R-:W-:Y:S01]  /*0be0*/  FFMA R20, R17.reuse, R18, -R20 ;  /* 0x0000001211147223 */ /* 0x040fe20000000814 */
[----:B------:R-:W-:-:S04]  /*0bf0*/  FMUL R17, R17, R19 ;  /* 0x0000001311117220 */ /* 0x000fc80000400000 */
[----:B------:R-:W-:Y:S02]  /*0c00*/  FFMA R17, R16, R18, R17 ;  /* 0x0000001210117223 */ /* 0x000fe40000000011 */
[----:B------:R-:W-:Y:S01]  /*0c10*/  F2F.F64.F32 R26, R27 ;  /* 0x0000001b001a7310 */ /* 0x000fe20000201800 */
[----:B------:R-:W-:-:S07]  /*0c20*/  FMUL R18, R14, R13 ;  /* 0x0000000d0e127220 */ /* 0x000fce0000400000 */
[----:B------:R-:W3:Y:S01]  /*0c30*/  F2F.F64.F32 R22, R22 ;  /* 0x0000001600167310 */ /* 0x000ee20000201800 */
[----:B-1----:R-:W-:Y:S01]  /*0c40*/  DADD R8, R28, R8 ;  /* 0x000000001c087229 */ /* 0x002fe20000000008 */
[C---:B------:R-:W-:Y:S01]  /*0c50*/  FMUL R13, R15.reuse, R13 ;  /* 0x0000000d0f0d7220 */ /* 0x040fe20000400000 */
[----:B--2---:R-:W-:Y:S01]  /*0c60*/  DADD R24, R34, R24 ;  /* 0x0000000022187229 */ /* 0x004fe20000000018 */
[----:B------:R-:W-:-:S04]  /*0c70*/  FFMA R18, R15, R12, -R18 ;  /* 0x0000000c0f127223 */ /* 0x000fc80000000812 */
[----:B------:R-:W1:Y:S01]  /*0c80*/  F2F.F64.F32 R20, R20 ;  /* 0x0000001400147310 */ /* 0x000e620000201800 */
[----:B------:R-:W-:-:S07]  /*0c90*/  FFMA R13, R14, R12, R13 ;  /* 0x0000000c0e0d7223 */ /* 0x000fce000000000d */
[----:B------:R-:W2:Y:S01]  /*0ca0*/  F2F.F64.F32 R16, R17 ;  /* 0x0000001100107310 */ /* 0x000ea20000201800 */
[----:B---3--:R-:W-:Y:S02]  /*0cb0*/  DADD R8, R8, R22 ;  /* 0x0000000008087229 */ /* 0x008fe40000000016 */
[----:B------:R-:W-:-:S05]  /*0cc0*/  DADD R24, R24, R26 ;  /* 0x0000000018187229 */ /* 0x000fca000000001a */
[----:B------:R-:W3:Y:S01]  /*0cd0*/  F2F.F64.F32 R28, R18 ;  /* 0x00000012001c7310 */ /* 0x000ee20000201800 */
[----:B-1----:R-:W-:-:S07]  /*0ce0*/  DADD R8, R8, R20 ;  /* 0x0000000008087229 */ /* 0x002fce0000000014 */
[----:B------:R-:W1:Y:S01]  /*0cf0*/  F2F.F64.F32 R34, R13 ;  /* 0x0000000d00227310 */ /* 0x000e620000201800 */
[----:B--2---:R-:W-:Y:S02]  /*0d00*/  DADD R16, R24, R16 ;  /* 0x0000000018107229 */ /* 0x004fe40000000010 */
[----:B---3--:R-:W-:-:S06]  /*0d10*/  DADD R28, R8, R28 ;  /* 0x00000000081c7229 */ /* 0x008fcc000000001c */
[----:B-1----:R-:W-:-:S11]  /*0d20*/  DADD R34, R16, R34 ;  /* 0x0000000010227229 */ /* 0x002fd60000000022 */
.L_x_5:
[----:B------:R-:W-:Y:S05]  /*0d30*/  @!P0 BRA `(.L_x_4) ;  /* 0x0000000000d08947 */ /* 0x000fea0003800000 */
[----:B------:R-:W-:Y:S02]  /*0d40*/  ISETP.NE.AND P0, PT, R6, 0x1, PT ;  /* 0x000000010600780c */ /* 0x000fe40003f05270 */
[----:B------:R-:W-:-:S04]  /*0d50*/  LOP3.LUT R5, R5, 0x1, RZ, 0xc0, !PT ;  /* 0x0000000105057812 */ /* 0x000fc800078ec0ff */
[----:B------:R-:W-:-:S07]  /*0d60*/  ISETP.NE.U32.AND P1, PT, R5, 0x1, PT ;  /* 0x000000010500780c */ /* 0x000fce0003f25070 */
[----:B------:R-:W-:Y:S06]  /*0d70*/  @!P0 BRA `(.L_x_6) ;  /* 0x0000000000788947 */ /* 0x000fec0003800000 */
[----:B------:R-:W1:Y:S08]  /*0d80*/  LDC R17, c[0x0][0x380] ;  /* 0x0000e000ff117b82 */ /* 0x000e700000000800 */
[----:B------:R-:W2:Y:S08]  /*0d90*/  LDC.64 R8, c[0x0][0x390] ;  /* 0x0000e400ff087b82 */ /* 0x000eb00000000a00 */
[----:B------:R-:W3:Y:S01]  /*0da0*/  LDC.64 R12, c[0x0][0x398] ;  /* 0x0000e600ff0c7b82 */ /* 0x000ee20000000a00 */
[----:B-1---5:R-:W-:-:S02]  /*0db0*/  IMAD R21, R7, R17, R2 ;  /* 0x0000001107157224 */ /* 0x022fc400078e0202 */
[----:B------:R-:W-:Y:S02]  /*0dc0*/  IMAD R23, R7, R17, R4 ;  /* 0x0000001107177224 */ /* 0x000fe400078e0204 */
[----:B--2---:R-:W-:-:S05]  /*0dd0*/  IMAD.WIDE R20, R21, 0x8, R8 ;  /* 0x0000000815147825 */ /* 0x004fca00078e0208 */
[----:B------:R-:W2:Y:S01]  /*0de0*/  LDG.E.64 R8, desc[UR8][R20.64] ;  /* 0x0000000814087981 */ /* 0x000ea2000c1e1b00 */
[----:B---3--:R-:W-:-:S05]  /*0df0*/  IMAD.WIDE R22, R23, 0x8, R12 ;  /* 0x0000000817167825 */ /* 0x008fca00078e020c */
[----:B------:R-:W2:Y:S01]  /*0e00*/  LDG.E.64 R12, desc[UR8][R22.64] ;  /* 0x00000008160c7981 */ /* 0x000ea2000c1e1b00 */
[----:B------:R-:W-:-:S04]  /*0e10*/  IMAD.WIDE R14, R17, 0x8, R20 ;  /* 0x00000008110e7825 */ /* 0x000fc800078e0214 */
[----:B------:R-:W-:Y:S02]  /*0e20*/  IMAD.WIDE R16, R17, 0x8, R22 ;  /* 0x0000000811107825 */ /* 0x000fe400078e0216 */
[----:B------:R-:W3:Y:S04]  /*0e30*/  LDG.E.64 R14, desc[UR8][R14.64] ;  /* 0x000000080e0e7981 */ /* 0x000ee8000c1e1b00 */
[----:B------:R-:W3:Y:S01]  /*0e40*/  LDG.E.64 R16, desc[UR8][R16.64] ;  /* 0x0000000810107981 */ /* 0x000ee2000c1e1b00 */
[----:B------:R-:W-:Y:S01]  /*0e50*/  IADD3 R7, PT, PT, R7, 0x2, RZ ;  /* 0x0000000207077810 */ /* 0x000fe20007ffe0ff */
[----:B--2---:R-:W-:-:S04]  /*0e60*/  FMUL R6, R8, R13 ;  /* 0x0000000d08067220 */ /* 0x004fc80000400000 */
[C---:B------:R-:W-:Y:S01]  /*0e70*/  FFMA R6, R9.reuse, R12, -R6 ;  /* 0x0000000c09067223 */ /* 0x040fe20000000806 */
[----:B------:R-:W-:-:S04]  /*0e80*/  FMUL R9, R9, R13 ;  /* 0x0000000d09097220 */ /* 0x000fc80000400000 */
[----:B------:R-:W-:Y:S01]  /*0e90*/  FFMA R5, R8, R12, R9 ;  /* 0x0000000c08057223 */ /* 0x000fe20000000009 */
[CC--:B---3--:R-:W-:Y:S01]  /*0ea0*/  FMUL R12, R14.reuse, R17.reuse ;  /* 0x000000110e0c7220 */ /* 0x0c8fe20000400000 */
[C---:B------:R-:W-:Y:S01]  /*0eb0*/  FMUL R13, R15.reuse, R17 ;  /* 0x000000110f0d7220 */ /* 0x040fe20000400000 */
[----:B------:R-:W1:Y:S02]  /*0ec0*/  F2F.F64.F32 R18, R6 ;  /* 0x0000000600127310 */ /* 0x000e640000201800 */
[-C--:B------:R-:W-:Y:S01]  /*0ed0*/  FFMA R20, R15, R16.reuse, -R12 ;  /* 0x000000100f147223 */ /* 0x080fe2000000080c */
[----:B------:R-:W-:-:S05]  /*0ee0*/  FFMA R13, R14, R16, R13 ;  /* 0x000000100e0d7223 */ /* 0x000fca000000000d */
[----:B------:R-:W2:Y:S08]  /*0ef0*/  F2F.F64.F32 R8, R5 ;  /* 0x0000000500087310 */ /* 0x000eb00000201800 */
[----:B------:R-:W3:Y:S01]  /*0f00*/  F2F.F64.F32 R20, R20 ;  /* 0x0000001400147310 */ /* 0x000ee20000201800 */
[----:B-1----:R-:W-:-:S07]  /*0f10*/  DADD R18, R28, R18 ;  /* 0x000000001c127229 */ /* 0x002fce0000000012 */
[----:B------:R-:W1:Y:S01]  /*0f20*/  F2F.F64.F32 R12, R13 ;  /* 0x0000000d000c7310 */ /* 0x000e620000201800 */
[----:B--2---:R-:W-:Y:S02]  /*0f30*/  DADD R8, R34, R8 ;  /* 0x0000000022087229 */ /* 0x004fe40000000008 */
[----:B---3--:R-:W-:-:S06]  /*0f40*/  DADD R28, R18, R20 ;  /* 0x00000000121c7229 */ /* 0x008fcc0000000014 */
[----:B-1----:R-:W-:-:S11]  /*0f50*/  DADD R34, R8, R12 ;  /* 0x0000000008227229 */ /* 0x002fd6000000000c */
.L_x_6:
[----:B------:R-:W-:Y:S05]  /*0f60*/  @P1 BRA `(.L_x_4) ;  /* 0x0000000000441947 */ /* 0x000fea0003800000 */
[----:B------:R-:W1:Y:S01]  /*0f70*/  LDC.64 R8, c[0x0][0x390] ;  /* 0x0000e400ff087b82 */ /* 0x000e620000000a00 */
[----:B------:R-:W2:Y:S07]  /*0f80*/  LDCU UR6, c[0x0][0x380] ;  /* 0x00007000ff0677ac */ /* 0x000eae0008000800 */
[----:B------:R-:W3:Y:S01]  /*0f90*/  LDC.64 R12, c[0x0][0x398] ;  /* 0x0000e600ff0c7b82 */ /* 0x000ee20000000a00 */
[C---:B--2--5:R-:W-:Y:S02]  /*0fa0*/  IMAD R5, R7.reuse, UR6, R2 ;  /* 0x0000000607057c24 */ /* 0x064fe4000f8e0202 */
[----:B------:R-:W-:-:S02]  /*0fb0*/  IMAD R7, R7, UR6, R4 ;  /* 0x0000000607077c24 */ /* 0x000fc4000f8e0204 */
[----:B-1----:R-:W-:-:S06]  /*0fc0*/  IMAD.WIDE R4, R5, 0x8, R8 ;  /* 0x0000000805047825 */ /* 0x002fcc00078e0208 */
[----:B------:R-:W2:Y:S01]  /*0fd0*/  LDG.E.64 R4, desc[UR8][R4.64] ;  /* 0x0000000804047981 */ /* 0x000ea2000c1e1b00 */
[----:B---3--:R-:W-:-:S06]  /*0fe0*/  IMAD.WIDE R6, R7, 0x8, R12 ;  /* 0x0000000807067825 */ /* 0x008fcc00078e020c */
[----:B------:R-:W2:Y:S02]  /*0ff0*/  LDG.E.64 R6, desc[UR8][R6.64] ;  /* 0x0000000806067981 */ /* 0x000ea4000c1e1b00 */
[-C--:B--2---:R-:W-:Y:S01]  /*1000*/  FMUL R9, R5, R7.reuse ;  /* 0x0000000705097220 */ /* 0x084fe20000400000 */
[----:B------:R-:W-:-:S03]  /*1010*/  FMUL R2, R4, R7 ;  /* 0x0000000704027220 */ /* 0x000fc60000400000 */
[-C--:B------:R-:W-:Y:S01]  /*1020*/  FFMA R9, R4, R6.reuse, R9 ;  /* 0x0000000604097223 */ /* 0x080fe20000000009 */
[----:B------:R-:W-:-:S04]  /*1030*/  FFMA R2, R5, R6, -R2 ;  /* 0x0000000605027223 */ /* 0x000fc80000000802 */
[----:B------:R-:W1:Y:S08]  /*1040*/  F2F.F64.F32 R12, R2 ;  /* 0x00000002000c7310 */ /* 0x000e700000201800 */
[----:B------:R-:W2:Y:S01]  /*1050*/  F2F.F64.F32 R8, R9 ;  /* 0x0000000900087310 */ /* 0x000ea20000201800 */
[----:B-1----:R-:W-:Y:S02]  /*1060*/  DADD R28, R28, R12 ;  /* 0x000000001c1c7229 */ /* 0x002fe4000000000c */
[----:B--2---:R-:W-:-:S11]  /*1070*/  DADD R34, R34, R8 ;  /* 0x0000000022227229 */ /* 0x004fd60000000008 */
.L_x_4:
[----:B-----5:R-:W1:Y:S01]  /*1080*/  LDC.64 R4, c[0x0][0x3b8] ;  /* 0x0000ee00ff047b82 */ /* 0x020e620000000a00 */
[----:B0-----:R-:W-:Y:S01]  /*1090*/  DMUL R34, R10, R34 ;  /* 0x000000220a227228 */ /* 0x001fe20000000000 */
[----:B------:R-:W0:Y:S01]  /*10a0*/  LDCU UR6, c[0x0][0x3a0] ;  /* 0x00007400ff0677ac */ /* 0x000e220008000800 */
[----:B-1----:R-:W-:-:S05]  /*10b0*/  IMAD.WIDE R4, R0, 0x8, R4 ;  /* 0x0000000800047825 */ /* 0x002fca00078e0204 */
[----:B------:R-:W2:Y:S01]  /*10c0*/  LDG.E.64 R6, desc[UR8][R4.64] ;  /* 0x0000000804067981 */ /* 0x000ea2000c1e1b00 */
[----:B------:R-:W-:Y:S02]  /*10d0*/  DMUL R28, R10, R28 ;  /* 0x0000001c0a1c7228 */ /* 0x000fe40000000000 */
[----:B------:R-:W2:Y:S01]  /*10e0*/  F2F.F32.F64 R35, R34 ;  /* 0x0000002200237310 */ /* 0x000ea20000301000 */
[----:B------:R-:W-:-:S04]  /*10f0*/  IADD3 R0, PT, PT, R3, R0, RZ ;  /* 0x0000000003007210 */ /* 0x000fc80007ffe0ff */
[----:B0-----:R-:W-:-:S03]  /*1100*/  ISETP.GE.AND P0, PT, R0, UR6, PT ;  /* 0x0000000600007c0c */ /* 0x001fc6000bf06270 */
[----:B------:R-:W0:Y:S01]  /*1110*/  F2F.F32.F64 R28, R28 ;  /* 0x0000001c001c7310 */ /* 0x000e220000301000 */
[----:B--2---:R-:W-:Y:S01]  /*1120*/  FADD R6, R6, R35 ;  /* 0x0000002306067221 */ /* 0x004fe20000000000 */
[----:B0-----:R-:W-:-:S05]  /*1130*/  FADD R7, R7, R28 ;  /* 0x0000001c07077221 */ /* 0x001fca0000000000 */
[----:B------:R2:W-:Y:S03]  /*1140*/  STG.E.64 desc[UR8][R4.64], R6 ;  /* 0x0000000604007986 */ /* 0x0005e6000c101b08 */
[----:B------:R-:W-:Y:S05]  /*1150*/  @!P0 BRA `(.L_x_7) ;  /* 0xfffffff000208947 */ /* 0x000fea000383ffff */
[----:B------:R-:W-:Y:S05]  /*1160*/  EXIT ;  /* 0x000000000000794d */ /* 0x000fea0003800000 */
.L_x_8:
[----:B------:R-:W-:-:S00]  /*1170*/  BRA `(.L_x_8) ;  /* 0xfffffffc00fc7947 */ /* 0x000fc0000383ffff */
[----:B------:R-:W-:-:S00]  /*1180*/  NOP ;  /* 0x0000000000007918 */ /* 0x000fc00000000000 */
[----:B------:R-:W-:-:S00]  /*1190*/  NOP ;  /* 0x0000000000007918 */ /* 0x000fc00000000000 */
[----:B------:R-:W-:-:S00]  /*11a0*/  NOP ;  /* 0x0000000000007918 */ /* 0x000fc00000000000 */
[----:B------:R-:W-:-:S00]  /*11b0*/  NOP ;  /* 0x0000000000007918 */ /* 0x000fc00000000000 */
[----:B------:R-:W-:-:S00]  /*11c0*/  NOP ;  /* 0x0000000000007918 */ /* 0x000fc00000000000 */
[----:B------:R-:W-:-:S00]  /*11d0*/  NOP ;  /* 0x0000000000007918 */ /* 0x000fc00000000000 */
[----:B------:R-:W-:-:S00]  /*11e0*/  NOP ;  /* 0x0000000000007918 */ /* 0x000fc00000000000 */
[----:B------:R-:W-:-:S00]  /*11f0*/  NOP ;  /* 0x0000000000007918 */ /* 0x000fc00000000000 */
.L_x_9:


//--------------------- .nv.shared.reserved.0     --------------------------
	.section	.nv.shared.reserved.0,"aw",@nobits
	.weak		__nv_reservedSMEM_offset_0_alias
	.size		__nv_reservedSMEM_offset_0_alias, 0, 64
	.other		__nv_reservedSMEM_offset_0_alias,@"STO_CUDA_RESERVED_SHARED STV_DEFAULT"
__nv_reservedSMEM_offset_0_alias:
	.zero		0
	.zero		64


//--------------------- .nv.constant0._ZN4fkpm20outer_product_kernelEiifP6float2S1_iPiS2_S1_ --------------------------
	.section	.nv.constant0._ZN4fkpm20outer_product_kernelEiifP6float2S1_iPiS2_S1_,"a",@progbits
	.sectionflags	@""
	.align	4
.nv.constant0._ZN4fkpm20outer_product_kernelEiifP6float2S1_iPiS2_S1_:
	.zero		960


//--------------------- SYMBOLS --------------------------

	.type		.nv.reservedSmem.offset0,@object
	.size		.nv.reservedSmem.offset0,0x4
